//
// Generated by NVIDIA NVVM Compiler
//
// Compiler Build ID: CL-36424714
// Cuda compilation tools, release 13.0, V13.0.88
// Based on NVVM 20.0.0
//

.version 9.0
.target sm_100
.address_size 64

	// .globl	_Z12simpleKernelPfPKf

.visible .entry _Z12simpleKernelPfPKf(
	.param .u64 .ptr .align 1 _Z12simpleKernelPfPKf_param_0,
	.param .u64 .ptr .align 1 _Z12simpleKernelPfPKf_param_1
)
{
	.reg .b32 	%r<2>;
	.reg .b32 	%f<3>;
	.reg .b64 	%rd<8>;

	ld.param.u64 	%rd1, [_Z12simpleKernelPfPKf_param_0];
	ld.param.u64 	%rd2, [_Z12simpleKernelPfPKf_param_1];
	cvta.to.global.u64 	%rd3, %rd1;
	cvta.to.global.u64 	%rd4, %rd2;
	mov.u32 	%r1, %tid.x;
	mul.wide.u32 	%rd5, %r1, 4;
	add.s64 	%rd6, %rd4, %rd5;
	ld.global.f32 	%f1, [%rd6];
	fma.rn.f32 	%f2, %f1, 0f40000000, %f1;
	add.s64 	%rd7, %rd3, %rd5;
	st.global.f32 	[%rd7], %f2;
	ret;

}


// ===== COMPILED SASS (sm_100) =====

	.target	sm_100

	.elftype	@"ET_EXEC"


//--------------------- .note.nv.tkinfo           --------------------------
	.section	.note.nv.tkinfo,"",@"SHT_NOTE"
	.sectionflags	@"SHF_NOTE_NV_TKINFO"
	.tkinfo
        /*0018*/ 	.word	0x00000002
        /*0030*/ 	.string	""
        /*0030*/ 	.string	"ptxas"
        /*0030*/ 	.string	"Cuda compilation tools, release 13.0, V13.0.88"
        /*0030*/ 	.string	"Build cuda_13.0.r13.0/compiler.36424714_0"
        /*0030*/ 	.string	"-arch sm_100 -m 64 "



//--------------------- .note.nv.cuinfo           --------------------------
	.section	.note.nv.cuinfo,"",@"SHT_NOTE"
	.sectionflags	@"SHF_NOTE_NV_CUINFO"
        /*0018*/ 	.short	0x0002
        /*001a*/ 	.short	0x0064
        /*001c*/ 	.short	0x0082
	.zero		2


//--------------------- .nv.info                  --------------------------
	.section	.nv.info,"",@"SHT_CUDA_INFO"
	.align	4


	//----- nvinfo : EIATTR_REGCOUNT
	.align		4
        /*0000*/ 	.byte	0x04, 0x2f
        /*0002*/ 	.short	(.L_1 - .L_0)
	.align		4
.L_0:
        /*0004*/ 	.word	index@(_Z12simpleKernelPfPKf)
        /*0008*/ 	.word	0x0000000a


	//----- nvinfo : EIATTR_FRAME_SIZE
	.align		4
.L_1:
        /*000c*/ 	.byte	0x04, 0x11
        /*000e*/ 	.short	(.L_3 - .L_2)
	.align		4
.L_2:
        /*0010*/ 	.word	index@(_Z12simpleKernelPfPKf)
        /*0014*/ 	.word	0x00000000


	//----- nvinfo : EIATTR_MIN_STACK_SIZE
	.align		4
.L_3:
        /*0018*/ 	.byte	0x04, 0x12
        /*001a*/ 	.short	(.L_5 - .L_4)
	.align		4
.L_4:
        /*001c*/ 	.word	index@(_Z12simpleKernelPfPKf)
        /*0020*/ 	.word	0x00000000
.L_5:


//--------------------- .nv.compat                --------------------------
	.section	.nv.compat,"",@"SHT_CUDA_COMPAT_INFO"
	.align	4
        /*0000*/ 	.byte	0x02, 0x09, 0x00, 0x00, 0x02, 0x02, 0x01, 0x00, 0x02, 0x05, 0x05, 0x00, 0x03, 0x07, 0x01, 0x01
        /*0010*/ 	.byte	0x02, 0x03, 0x00, 0x00, 0x02, 0x06, 0x01, 0x00, 0x04, 0x0b, 0x08, 0x00, 0x09, 0x00, 0x00, 0x00
        /*0020*/ 	.byte	0x00, 0x00, 0x00, 0x00


//--------------------- .nv.info._Z12simpleKernelPfPKf --------------------------
	.section	.nv.info._Z12simpleKernelPfPKf,"",@"SHT_CUDA_INFO"
	.sectionflags	@""
	.align	4


	//----- nvinfo : EIATTR_CUDA_API_VERSION
	.align		4
        /*0000*/ 	.byte	0x04, 0x37
        /*0002*/ 	.short	(.L_7 - .L_6)
.L_6:
        /*0004*/ 	.word	0x00000082


	//----- nvinfo : EIATTR_KPARAM_INFO
	.align		4
.L_7:
        /*0008*/ 	.byte	0x04, 0x17
        /*000a*/ 	.short	(.L_9 - .L_8)
.L_8:
        /*000c*/ 	.word	0x00000000
        /*0010*/ 	.short	0x0001
        /*0012*/ 	.short	0x0008
        /*0014*/ 	.byte	0x00, 0xf5, 0x21, 0x00


	//----- nvinfo : EIATTR_KPARAM_INFO
	.align		4
.L_9:
        /*0018*/ 	.byte	0x04, 0x17
        /*001a*/ 	.short	(.L_11 - .L_10)
.L_10:
        /*001c*/ 	.word	0x00000000
        /*0020*/ 	.short	0x0000
        /*0022*/ 	.short	0x0000
        /*0024*/ 	.byte	0x00, 0xf5, 0x21, 0x00


	//----- nvinfo : EIATTR_SPARSE_MMA_MASK
	.align		4
.L_11:
        /*0028*/ 	.byte	0x03, 0x50
        /*002a*/ 	.short	0x0000


	//----- nvinfo : EIATTR_MAXREG_COUNT
	.align		4
        /*002c*/ 	.byte	0x03, 0x1b
        /*002e*/ 	.short	0x00ff


	//----- nvinfo : EIATTR_MERCURY_ISA_VERSION
	.align		4
        /*0030*/ 	.byte	0x03, 0x5f
        /*0032*/ 	.short	0x0101


	//----- nvinfo : EIATTR_VRC_CTA_INIT_COUNT
	.align		4
        /*0034*/ 	.byte	0x02, 0x4a
	.zero		1
	.zero		1


	//----- nvinfo : EIATTR_EXIT_INSTR_OFFSETS
	.align		4
        /*0038*/ 	.byte	0x04, 0x1c
        /*003a*/ 	.short	(.L_13 - .L_12)


	//   ....[0]....
.L_12:
        /*003c*/ 	.word	0x000000a0


	//----- nvinfo : EIATTR_CBANK_PARAM_SIZE
	.align		4
.L_13:
        /*0040*/ 	.byte	0x03, 0x19
        /*0042*/ 	.short	0x0010


	//----- nvinfo : EIATTR_PARAM_CBANK
	.align		4
        /*0044*/ 	.byte	0x04, 0x0a
        /*0046*/ 	.short	(.L_15 - .L_14)
	.align		4
.L_14:
        /*0048*/ 	.word	index@(.nv.constant0._Z12simpleKernelPfPKf)
        /*004c*/ 	.short	0x0380
        /*004e*/ 	.short	0x0010


	//----- nvinfo : EIATTR_SW_WAR
	.align		4
.L_15:
        /*0050*/ 	.byte	0x04, 0x36
        /*0052*/ 	.short	(.L_17 - .L_16)
.L_16:
        /*0054*/ 	.word	0x00000008
.L_17:


//--------------------- .nv.callgraph             --------------------------
	.section	.nv.callgraph,"",@"SHT_CUDA_CALLGRAPH"
	.align	4
	.sectionentsize	8
	.align		4
        /*0000*/ 	.word	0x00000000
	.align		4
        /*0004*/ 	.word	0xffffffff
	.align		4
        /*0008*/ 	.word	0x00000000
	.align		4
        /*000c*/ 	.word	0xfffffffe
	.align		4
        /*0010*/ 	.word	0x00000000
	.align		4
        /*0014*/ 	.word	0xfffffffd
	.align		4
        /*0018*/ 	.word	0x00000000
	.align		4
        /*001c*/ 	.word	0xfffffffc


//--------------------- .text._Z12simpleKernelPfPKf --------------------------
	.section	.text._Z12simpleKernelPfPKf,"ax",@progbits
	.align	128
        .global         _Z12simpleKernelPfPKf
        .type           _Z12simpleKernelPfPKf,@function
        .size           _Z12simpleKernelPfPKf,(.L_x_1 - _Z12simpleKernelPfPKf)
        .other          _Z12simpleKernelPfPKf,@"STO_CUDA_ENTRY STV_DEFAULT"
_Z12simpleKernelPfPKf:
.text._Z12simpleKernelPfPKf:
[----:B------:R-:W-:Y:S01]  /*0000*/  LDC R1, c[0x0][0x37c] ;  /* 0x0000df00ff017b82 */ /* 0x000fe20000000800 */
[----:B------:R-:W0:Y:S07]  /*0010*/  S2R R7, SR_TID.X ;  /* 0x0000000000077919 */ /* 0x000e2e0000002100 */
[----:B------:R-:W0:Y:S01]  /*0020*/  LDC.64 R2, c[0x0][0x388] ;  /* 0x0000e200ff027b82 */ /* 0x000e220000000a00 */
[----:B------:R-:W1:Y:S07]  /*0030*/  LDCU.64 UR4, c[0x0][0x358] ;  /* 0x00006b00ff0477ac */ /* 0x000e6e0008000a00 */
[----:B------:R-:W2:Y:S01]  /*0040*/  LDC.64 R4, c[0x0][0x380] ;  /* 0x0000e000ff047b82 */ /* 0x000ea20000000a00 */
[----:B0-----:R-:W-:-:S06]  /*0050*/  IMAD.WIDE.U32 R2, R7, 0x4, R2 ;  /* 0x0000000407027825 */ /* 0x001fcc00078e0002 */
[----:B-1----:R-:W3:Y:S01]  /*0060*/  LDG.E R2, desc[UR4][R2.64] ;  /* 0x0000000402027981 */ /* 0x002ee2000c1e1900 */
[----:B--2---:R-:W-:-:S04]  /*0070*/  IMAD.WIDE.U32 R4, R7, 0x4, R4 ;  /* 0x0000000407047825 */ /* 0x004fc800078e0004 */
[----:B---3--:R-:W-:-:S05]  /*0080*/  FFMA R7, R2, 2, R2 ;  /* 0x4000000002077823 */ /* 0x008fca0000000002 */
[----:B------:R-:W-:Y:S01]  /*0090*/  STG.E desc[UR4][R4.64], R7 ;  /* 0x0000000704007986 */ /* 0x000fe2000c101904 */
[----:B------:R-:W-:Y:S05]  /*00a0*/  EXIT ;  /* 0x000000000000794d */ /* 0x000fea0003800000 */
.L_x_0:
[----:B------:R-:W-:-:S00]  /*00b0*/  BRA `(.L_x_0) ;  /* 0xfffffffc00fc7947 */ /* 0x000fc0000383ffff */
[----:B------:R-:W-:-:S00]  /*00c0*/  NOP ;  /* 0x0000000000007918 */ /* 0x000fc00000000000 */
        /* <DEDUP_REMOVED lines=11> */
.L_x_1:


//--------------------- .nv.shared.reserved.0     --------------------------
	.section	.nv.shared.reserved.0,"aw",@nobits
	.weak		__nv_reservedSMEM_offset_0_alias
	.size		__nv_reservedSMEM_offset_0_alias, 0, 64
	.other		__nv_reservedSMEM_offset_0_alias,@"STO_CUDA_RESERVED_SHARED STV_DEFAULT"
__nv_reservedSMEM_offset_0_alias:
	.zero		0
	.zero		64


//--------------------- .nv.constant0._Z12simpleKernelPfPKf --------------------------
	.section	.nv.constant0._Z12simpleKernelPfPKf,"a",@progbits
	.sectionflags	@""
	.align	4
.nv.constant0._Z12simpleKernelPfPKf:
	.zero		912


//--------------------- SYMBOLS --------------------------

	.type		.nv.reservedSmem.offset0,@object
	.size		.nv.reservedSmem.offset0,0x4
